	.headerflags	@"EF_CUDA_TEXMODE_UNIFIED EF_CUDA_64BIT_ADDRESS EF_CUDA_ACCELERATORS EF_CUDA_SM90 EF_CUDA_VIRTUAL_SM(EF_CUDA_SM90)"
	.elftype	@"ET_EXEC"


//--------------------- .nv.info                  --------------------------
	.section	.nv.info,"",@"SHT_CUDA_INFO"
	.align	4


	//----- nvinfo : EIATTR_REGCOUNT
	.align		4
        /*0000*/ 	.byte	0x04, 0x2f
        /*0002*/ 	.short	(.L_3 - .L_2)
	.align		4
.L_2:
        /*0004*/ 	.word	index@(triton_poi_fused__native_batch_norm_legit_no_training_16)
        /*0008*/ 	.word	0x00000020


	//----- nvinfo : EIATTR_MIN_STACK_SIZE
	.align		4
.L_3:
        /*000c*/ 	.byte	0x04, 0x12
        /*000e*/ 	.short	(.L_5 - .L_4)
	.align		4
.L_4:
        /*0010*/ 	.word	index@(triton_poi_fused__native_batch_norm_legit_no_training_16)
        /*0014*/ 	.word	0x00000000


	//----- nvinfo : EIATTR_FRAME_SIZE
	.align		4
.L_5:
        /*0018*/ 	.byte	0x04, 0x11
        /*001a*/ 	.short	(.L_7 - .L_6)
	.align		4
.L_6:
        /*001c*/ 	.word	index@(triton_poi_fused__native_batch_norm_legit_no_training_16)
        /*0020*/ 	.word	0x00000000


	//----- nvinfo : EIATTR_MIN_STACK_SIZE
	.align		4
.L_7:
        /*0024*/ 	.byte	0x04, 0x12
        /*0026*/ 	.short	(.L_9 - .L_8)
	.align		4
.L_8:
        /*0028*/ 	.word	index@(triton_poi_fused__native_batch_norm_legit_no_training_16)
        /*002c*/ 	.word	0x00000000
.L_9:


//--------------------- .nv.info.triton_poi_fused__native_batch_norm_legit_no_training_16 --------------------------
	.section	.nv.info.triton_poi_fused__native_batch_norm_legit_no_training_16,"",@"SHT_CUDA_INFO"
	.sectionflags	@""
	.align	4


	//----- nvinfo : EIATTR_CUDA_API_VERSION
	.align		4
        /*0000*/ 	.byte	0x04, 0x37
        /*0002*/ 	.short	(.L_11 - .L_10)
.L_10:
        /*0004*/ 	.word	0x0000007c


	//----- nvinfo : EIATTR_KPARAM_INFO
	.align		4
.L_11:
        /*0008*/ 	.byte	0x04, 0x17
        /*000a*/ 	.short	(.L_13 - .L_12)
.L_12:
        /*000c*/ 	.word	0x00000000
        /*0010*/ 	.short	0x0006
        /*0012*/ 	.short	0x0030
        /*0014*/ 	.byte	0x00, 0xf0, 0x11, 0x00


	//----- nvinfo : EIATTR_KPARAM_INFO
	.align		4
.L_13:
        /*0018*/ 	.byte	0x04, 0x17
        /*001a*/ 	.short	(.L_15 - .L_14)
.L_14:
        /*001c*/ 	.word	0x00000000
        /*0020*/ 	.short	0x0005
        /*0022*/ 	.short	0x0028
        /*0024*/ 	.byte	0x00, 0xf4, 0x21, 0x00


	//----- nvinfo : EIATTR_KPARAM_INFO
	.align		4
.L_15:
        /*0028*/ 	.byte	0x04, 0x17
        /*002a*/ 	.short	(.L_17 - .L_16)
.L_16:
        /*002c*/ 	.word	0x00000000
        /*0030*/ 	.short	0x0004
        /*0032*/ 	.short	0x0020
        /*0034*/ 	.byte	0x00, 0xf4, 0x21, 0x00


	//----- nvinfo : EIATTR_KPARAM_INFO
	.align		4
.L_17:
        /*0038*/ 	.byte	0x04, 0x17
        /*003a*/ 	.short	(.L_19 - .L_18)
.L_18:
        /*003c*/ 	.word	0x00000000
        /*0040*/ 	.short	0x0003
        /*0042*/ 	.short	0x0018
        /*0044*/ 	.byte	0x00, 0xf4, 0x21, 0x00


	//----- nvinfo : EIATTR_KPARAM_INFO
	.align		4
.L_19:
        /*0048*/ 	.byte	0x04, 0x17
        /*004a*/ 	.short	(.L_21 - .L_20)
.L_20:
        /*004c*/ 	.word	0x00000000
        /*0050*/ 	.short	0x0002
        /*0052*/ 	.short	0x0010
        /*0054*/ 	.byte	0x00, 0xf4, 0x21, 0x00


	//----- nvinfo : EIATTR_KPARAM_INFO
	.align		4
.L_21:
        /*0058*/ 	.byte	0x04, 0x17
        /*005a*/ 	.short	(.L_23 - .L_22)
.L_22:
        /*005c*/ 	.word	0x00000000
        /*0060*/ 	.short	0x0001
        /*0062*/ 	.short	0x0008
        /*0064*/ 	.byte	0x00, 0xf4, 0x21, 0x00


	//----- nvinfo : EIATTR_KPARAM_INFO
	.align		4
.L_23:
        /*0068*/ 	.byte	0x04, 0x17
        /*006a*/ 	.short	(.L_25 - .L_24)
.L_24:
        /*006c*/ 	.word	0x00000000
        /*0070*/ 	.short	0x0000
        /*0072*/ 	.short	0x0000
        /*0074*/ 	.byte	0x00, 0xf4, 0x21, 0x00


	//----- nvinfo : EIATTR_SPARSE_MMA_MASK
	.align		4
.L_25:
        /*0078*/ 	.byte	0x03, 0x50
        /*007a*/ 	.short	0x0000


	//----- nvinfo : EIATTR_MAXREG_COUNT
	.align		4
        /*007c*/ 	.byte	0x03, 0x1b
        /*007e*/ 	.short	0x00ff


	//----- nvinfo : EIATTR_EXIT_INSTR_OFFSETS
	.align		4
        /*0080*/ 	.byte	0x04, 0x1c
        /*0082*/ 	.short	(.L_27 - .L_26)


	//   ....[0]....
.L_26:
        /*0084*/ 	.word	0x00000610


	//----- nvinfo : EIATTR_REQNTID
	.align		4
.L_27:
        /*0088*/ 	.byte	0x04, 0x10
        /*008a*/ 	.short	(.L_29 - .L_28)
.L_28:
        /*008c*/ 	.word	0x00000080
        /*0090*/ 	.word	0x00000001
        /*0094*/ 	.word	0x00000001


	//----- nvinfo : EIATTR_CBANK_PARAM_SIZE
	.align		4
.L_29:
        /*0098*/ 	.byte	0x03, 0x19
        /*009a*/ 	.short	0x0034


	//----- nvinfo : EIATTR_PARAM_CBANK
	.align		4
        /*009c*/ 	.byte	0x04, 0x0a
        /*009e*/ 	.short	(.L_31 - .L_30)
	.align		4
.L_30:
        /*00a0*/ 	.word	index@(.nv.constant0.triton_poi_fused__native_batch_norm_legit_no_training_16)
        /*00a4*/ 	.short	0x0210
        /*00a6*/ 	.short	0x0034


	//----- nvinfo : EIATTR_SW_WAR
	.align		4
.L_31:
        /*00a8*/ 	.byte	0x04, 0x36
        /*00aa*/ 	.short	(.L_33 - .L_32)
.L_32:
        /*00ac*/ 	.word	0x00000008
.L_33:


//--------------------- .nv.callgraph             --------------------------
	.section	.nv.callgraph,"",@"SHT_CUDA_CALLGRAPH"
	.align	4
	.sectionentsize	8
	.align		4
        /*0000*/ 	.word	0x00000000
	.align		4
        /*0004*/ 	.word	0xffffffff
	.align		4
        /*0008*/ 	.word	0x00000000
	.align		4
        /*000c*/ 	.word	0xfffffffe
	.align		4
        /*0010*/ 	.word	0x00000000
	.align		4
        /*0014*/ 	.word	0xfffffffd
	.align		4
        /*0018*/ 	.word	0x00000000
	.align		4
        /*001c*/ 	.word	0xfffffffc


//--------------------- .nv.constant4             --------------------------
	.section	.nv.constant4,"a",@progbits
	.align	8
	.align		8
.nv.constant4:
        /*0000*/ 	.dword	_$_str
	.align		8
        /*0008*/ 	.dword	_$_str_$_2


//--------------------- .text.triton_poi_fused__native_batch_norm_legit_no_training_16 --------------------------
	.section	.text.triton_poi_fused__native_batch_norm_legit_no_training_16,"ax",@progbits
	.align	128
        .global         triton_poi_fused__native_batch_norm_legit_no_training_16
        .type           triton_poi_fused__native_batch_norm_legit_no_training_16,@function
        .size           triton_poi_fused__native_batch_norm_legit_no_training_16,(.L_x_1 - triton_poi_fused__native_batch_norm_legit_no_training_16)
        .other          triton_poi_fused__native_batch_norm_legit_no_training_16,@"STO_CUDA_ENTRY STV_DEFAULT"
triton_poi_fused__native_batch_norm_legit_no_training_16:
.text.triton_poi_fused__native_batch_norm_legit_no_training_16:
[----:B------:R-:W-:Y:S01]  /*0000*/  LDC R1, c[0x0][0x28] ;  /* 0x00000a00ff017b82 */ /* 0x000fe20000000800 */
[----:B------:R-:W1:Y:S07]  /*0010*/  S2R R0, SR_TID.X ;  /* 0x0000000000007919 */ /* 0x000e6e0000002100 */
[----:B------:R-:W2:Y:S01]  /*0020*/  LDC.64 R8, c[0x0][0x220] ;  /* 0x00008800ff087b82 */ /* 0x000ea20000000a00 */
[----:B------:R-:W-:Y:S01]  /*0030*/  ULDC.64 UR4, c[0x0][0x208] ;  /* 0x0000820000047ab9 */ /* 0x000fe20000000a00 */
[----:B------:R-:W3:Y:S06]  /*0040*/  S2R R5, SR_CTAID.X ;  /* 0x0000000000057919 */ /* 0x000eec0000002500 */
[----:B------:R-:W4:Y:S08]  /*0050*/  LDC.64 R16, c[0x0][0x218] ;  /* 0x00008600ff107b82 */ /* 0x000f300000000a00 */
[----:B------:R-:W5:Y:S08]  /*0060*/  LDC.64 R22, c[0x0][0x210] ;  /* 0x00008400ff167b82 */ /* 0x000f700000000a00 */
[----:B------:R-:W5:Y:S01]  /*0070*/  LDC.64 R20, c[0x0][0x228] ;  /* 0x00008a00ff147b82 */ /* 0x000f620000000a00 */
[----:B-1----:R-:W-:-:S07]  /*0080*/  SHF.L.U32 R0, R0, 0x2, RZ ;  /* 0x0000000200007819 */ /* 0x002fce00000006ff */
[----:B------:R-:W1:Y:S01]  /*0090*/  LDC.64 R24, c[0x0][0x230] ;  /* 0x00008c00ff187b82 */ /* 0x000e620000000a00 */
[----:B---3--:R-:W-:Y:S02]  /*00a0*/  SHF.R.S32.HI R3, RZ, 0x15, R5 ;  /* 0x00000015ff037819 */ /* 0x008fe40000011405 */
[----:B------:R-:W-:Y:S02]  /*00b0*/  LOP3.LUT R0, R0, 0x1fc, RZ, 0xc0, !PT ;  /* 0x000001fc00007812 */ /* 0x000fe400078ec0ff */
[----:B------:R-:W-:Y:S02]  /*00c0*/  SGXT R3, R3, 0x1 ;  /* 0x000000010303781a */ /* 0x000fe40000000200 */
[----:B------:R-:W-:-:S04]  /*00d0*/  LEA R0, R5, R0, 0xa ;  /* 0x0000000005007211 */ /* 0x000fc800078e50ff */
[----:B------:R-:W-:-:S04]  /*00e0*/  LEA.HI R3, R3, R0, RZ, 0x5 ;  /* 0x0000000003037211 */ /* 0x000fc800078f28ff */
[----:B------:R-:W-:-:S04]  /*00f0*/  LOP3.LUT R3, R3, 0xffffffe0, RZ, 0xc0, !PT ;  /* 0xffffffe003037812 */ /* 0x000fc800078ec0ff */
[----:B------:R-:W-:-:S05]  /*0100*/  IADD3 R3, R0, -R3, RZ ;  /* 0x8000000300037210 */ /* 0x000fca0007ffe0ff */
[----:B--2---:R-:W-:-:S05]  /*0110*/  IMAD.WIDE R8, R3, 0x4, R8 ;  /* 0x0000000403087825 */ /* 0x004fca00078e0208 */
[----:B------:R-:W2:Y:S01]  /*0120*/  LDG.E.EL.128 R4, desc[UR4][R8.64] ;  /* 0x0000000408047981 */ /* 0x000ea2000c2e1d00 */
[----:B------:R-:W-:Y:S01]  /*0130*/  HFMA2.MMA R2, -RZ, RZ, 1.625, 0 ;  /* 0x3e800000ff027435 */ /* 0x000fe200000001ff */
[----:B----4-:R-:W-:-:S04]  /*0140*/  IMAD.WIDE R16, R3, 0x4, R16 ;  /* 0x0000000403107825 */ /* 0x010fc800078e0210 */
[----:B-----5:R-:W-:Y:S02]  /*0150*/  IMAD.WIDE R22, R0, 0x4, R22 ;  /* 0x0000000400167825 */ /* 0x020fe400078e0216 */
[----:B------:R-:W3:Y:S04]  /*0160*/  LDG.E.EL.128 R16, desc[UR4][R16.64] ;  /* 0x0000000410107981 */ /* 0x000ee8000c2e1d00 */
[----:B------:R-:W3:Y:S04]  /*0170*/  LDG.E.128 R8, desc[UR4][R22.64+0x800] ;  /* 0x0008000416087981 */ /* 0x000ee8000c1e1d00 */
[----:B------:R4:W5:Y:S01]  /*0180*/  LDG.E.128 R12, desc[UR4][R22.64] ;  /* 0x00000004160c7981 */ /* 0x000962000c1e1d00 */
[----:B0-----:R-:W-:-:S04]  /*0190*/  IMAD.WIDE R20, R3, 0x4, R20 ;  /* 0x0000000403147825 */ /* 0x001fc800078e0214 */
[----:B-1----:R-:W-:-:S06]  /*01a0*/  IMAD.WIDE R24, R3, 0x4, R24 ;  /* 0x0000000403187825 */ /* 0x002fcc00078e0218 */
[----:B------:R-:W3:Y:S01]  /*01b0*/  LDG.E.EL.128 R24, desc[UR4][R24.64] ;  /* 0x0000000418187981 */ /* 0x000ee2000c2e1d00 */
[----:B--2---:R-:W-:Y:S01]  /*01c0*/  FADD R5, R5, 0.0010000000474974513054 ;  /* 0x3a83126f05057421 */ /* 0x004fe20000000000 */
[----:B------:R-:W-:Y:S01]  /*01d0*/  FADD R6, R6, 0.0010000000474974513054 ;  /* 0x3a83126f06067421 */ /* 0x000fe20000000000 */
[----:B------:R-:W-:-:S04]  /*01e0*/  FADD R4, R4, 0.0010000000474974513054 ;  /* 0x3a83126f04047421 */ /* 0x000fc80000000000 */
[----:B------:R-:W0:Y:S08]  /*01f0*/  MUFU.SQRT R5, R5 ;  /* 0x0000000500057308 */ /* 0x000e300000002000 */
[----:B------:R-:W1:Y:S01]  /*0200*/  MUFU.SQRT R6, R6 ;  /* 0x0000000600067308 */ /* 0x000e620000002000 */
[----:B0-----:R-:W-:-:S07]  /*0210*/  FSETP.GT.AND P1, PT, R5, 8.50705917302346158658e+37, PT ;  /* 0x7e8000000500780b */ /* 0x001fce0003f24000 */
[----:B------:R-:W0:Y:S01]  /*0220*/  MUFU.SQRT R4, R4 ;  /* 0x0000000400047308 */ /* 0x000e220000002000 */
[C---:B------:R-:W-:Y:S02]  /*0230*/  FSETP.GEU.AND P4, PT, R5.reuse, 1.175494350822287508e-38, PT ;  /* 0x008000000500780b */ /* 0x040fe40003f8e000 */
[C---:B-1----:R-:W-:Y:S02]  /*0240*/  FSETP.GT.AND P2, PT, R6.reuse, 8.50705917302346158658e+37, PT ;  /* 0x7e8000000600780b */ /* 0x042fe40003f44000 */
[----:B------:R-:W-:Y:S01]  /*0250*/  FSETP.GEU.AND P5, PT, R6, 1.175494350822287508e-38, PT ;  /* 0x008000000600780b */ /* 0x000fe20003fae000 */
[----:B------:R-:W-:Y:S01]  /*0260*/  @P1 FMUL R5, R5, 0.25 ;  /* 0x3e80000005051820 */ /* 0x000fe20000400000 */
[----:B----4-:R-:W-:Y:S02]  /*0270*/  FSEL R22, R2, 1, P1 ;  /* 0x3f80000002167808 */ /* 0x010fe40000800000 */
[----:B0-----:R-:W-:-:S05]  /*0280*/  FSETP.GT.AND P0, PT, R4, 8.50705917302346158658e+37, PT ;  /* 0x7e8000000400780b */ /* 0x001fca0003f04000 */
[----:B------:R-:W-:Y:S01]  /*0290*/  @!P4 FMUL R5, R5, 16777216 ;  /* 0x4b8000000505c820 */ /* 0x000fe20000400000 */
[----:B------:R-:W-:Y:S01]  /*02a0*/  FSETP.GEU.AND P3, PT, R4, 1.175494350822287508e-38, PT ;  /* 0x008000000400780b */ /* 0x000fe20003f6e000 */
[----:B------:R-:W-:-:S04]  /*02b0*/  @P2 FMUL R6, R6, 0.25 ;  /* 0x3e80000006062820 */ /* 0x000fc80000400000 */
[----:B------:R-:W-:Y:S01]  /*02c0*/  @!P5 FMUL R6, R6, 16777216 ;  /* 0x4b8000000606d820 */ /* 0x000fe20000400000 */
[----:B------:R-:W0:Y:S01]  /*02d0*/  MUFU.RCP R5, R5 ;  /* 0x0000000500057308 */ /* 0x000e220000001000 */
[----:B------:R-:W-:Y:S01]  /*02e0*/  FSEL R23, R2, 1, P2 ;  /* 0x3f80000002177808 */ /* 0x000fe20001000000 */
[----:B------:R-:W-:Y:S01]  /*02f0*/  @!P4 FMUL R22, R22, 16777216 ;  /* 0x4b8000001616c820 */ /* 0x000fe20000400000 */
[----:B------:R-:W-:-:S05]  /*0300*/  @P0 FMUL R4, R4, 0.25 ;  /* 0x3e80000004040820 */ /* 0x000fca0000400000 */
[----:B------:R-:W1:Y:S01]  /*0310*/  MUFU.RCP R6, R6 ;  /* 0x0000000600067308 */ /* 0x000e620000001000 */
[----:B------:R-:W-:Y:S01]  /*0320*/  @!P5 FMUL R23, R23, 16777216 ;  /* 0x4b8000001717d820 */ /* 0x000fe20000400000 */
[----:B------:R-:W-:Y:S01]  /*0330*/  @!P3 FMUL R4, R4, 16777216 ;  /* 0x4b8000000404b820 */ /* 0x000fe20000400000 */
[----:B0-----:R-:W-:-:S05]  /*0340*/  FMUL R5, R5, R22 ;  /* 0x0000001605057220 */ /* 0x001fca0000400000 */
[----:B------:R-:W0:Y:S01]  /*0350*/  MUFU.RCP R4, R4 ;  /* 0x0000000400047308 */ /* 0x000e220000001000 */
[----:B-1----:R-:W-:Y:S02]  /*0360*/  FMUL R6, R6, R23 ;  /* 0x0000001706067220 */ /* 0x002fe40000400000 */
[----:B------:R-:W2:Y:S01]  /*0370*/  LDG.E.EL.128 R20, desc[UR4][R20.64] ;  /* 0x0000000414147981 */ /* 0x000ea2000c2e1d00 */
[----:B------:R-:W-:-:S05]  /*0380*/  FSEL R3, R2, 1, P0 ;  /* 0x3f80000002037808 */ /* 0x000fca0000000000 */
[----:B------:R-:W-:-:S04]  /*0390*/  @!P3 FMUL R3, R3, 16777216 ;  /* 0x4b8000000303b820 */ /* 0x000fc80000400000 */
[----:B0-----:R-:W-:Y:S01]  /*03a0*/  FMUL R4, R4, R3 ;  /* 0x0000000304047220 */ /* 0x001fe20000400000 */
[----:B------:R-:W-:-:S04]  /*03b0*/  FADD R3, R7, 0.0010000000474974513054 ;  /* 0x3a83126f07037421 */ /* 0x000fc80000000000 */
[----:B------:R-:W0:Y:S02]  /*03c0*/  MUFU.SQRT R29, R3 ;  /* 0x00000003001d7308 */ /* 0x000e240000002000 */
[C---:B0-----:R-:W-:Y:S02]  /*03d0*/  FSETP.GT.AND P0, PT, R29.reuse, 8.50705917302346158658e+37, PT ;  /* 0x7e8000001d00780b */ /* 0x041fe40003f04000 */
[----:B------:R-:W-:-:S11]  /*03e0*/  FSETP.GEU.AND P1, PT, R29, 1.175494350822287508e-38, PT ;  /* 0x008000001d00780b */ /* 0x000fd60003f2e000 */
[----:B------:R-:W-:-:S04]  /*03f0*/  @P0 FMUL R29, R29, 0.25 ;  /* 0x3e8000001d1d0820 */ /* 0x000fc80000400000 */
[----:B------:R-:W-:-:S04]  /*0400*/  @!P1 FMUL R29, R29, 16777216 ;  /* 0x4b8000001d1d9820 */ /* 0x000fc80000400000 */
[----:B------:R-:W0:Y:S01]  /*0410*/  MUFU.RCP R7, R29 ;  /* 0x0000001d00077308 */ /* 0x000e220000001000 */
[----:B------:R-:W-:-:S05]  /*0420*/  FSEL R2, R2, 1, P0 ;  /* 0x3f80000002027808 */ /* 0x000fca0000000000 */
[----:B------:R-:W-:-:S04]  /*0430*/  @!P1 FMUL R2, R2, 16777216 ;  /* 0x4b80000002029820 */ /* 0x000fc80000400000 */
[----:B0-----:R-:W-:Y:S02]  /*0440*/  FMUL R7, R7, R2 ;  /* 0x0000000207077220 */ /* 0x001fe40000400000 */
[----:B------:R-:W0:Y:S01]  /*0450*/  LDC.64 R2, c[0x0][0x238] ;  /* 0x00008e00ff027b82 */ /* 0x000e220000000a00 */
[--C-:B---3--:R-:W-:Y:S01]  /*0460*/  FADD R28, R11, -R19.reuse ;  /* 0x800000130b1c7221 */ /* 0x108fe20000000000 */
[----:B------:R-:W-:Y:S01]  /*0470*/  FADD R11, R10, -R18 ;  /* 0x800000120a0b7221 */ /* 0x000fe20000000000 */
[--C-:B------:R-:W-:Y:S01]  /*0480*/  FADD R10, R8, -R16.reuse ;  /* 0x80000010080a7221 */ /* 0x100fe20000000000 */
[----:B-----5:R-:W-:Y:S01]  /*0490*/  FADD R15, R15, -R19 ;  /* 0x800000130f0f7221 */ /* 0x020fe20000000000 */
[----:B------:R-:W-:Y:S01]  /*04a0*/  FADD R16, R12, -R16 ;  /* 0x800000100c107221 */ /* 0x000fe20000000000 */
[----:B------:R-:W-:Y:S01]  /*04b0*/  FADD R19, R14, -R18 ;  /* 0x800000120e137221 */ /* 0x000fe20000000000 */
[--C-:B------:R-:W-:Y:S01]  /*04c0*/  FADD R12, R13, -R17.reuse ;  /* 0x800000110d0c7221 */ /* 0x100fe20000000000 */
[----:B------:R-:W-:Y:S01]  /*04d0*/  FADD R8, R9, -R17 ;  /* 0x8000001109087221 */ /* 0x000fe20000000000 */
[-C--:B------:R-:W-:Y:S01]  /*04e0*/  FMUL R9, R10, R4.reuse ;  /* 0x000000040a097220 */ /* 0x080fe20000400000 */
[----:B------:R-:W-:Y:S01]  /*04f0*/  FMUL R13, R16, R4 ;  /* 0x00000004100d7220 */ /* 0x000fe20000400000 */
[----:B------:R-:W-:Y:S01]  /*0500*/  FMUL R12, R12, R5 ;  /* 0x000000050c0c7220 */ /* 0x000fe20000400000 */
[-C--:B------:R-:W-:Y:S01]  /*0510*/  FMUL R19, R19, R6.reuse ;  /* 0x0000000613137220 */ /* 0x080fe20000400000 */
[----:B------:R-:W-:Y:S01]  /*0520*/  FMUL R10, R15, R7 ;  /* 0x000000070f0a7220 */ /* 0x000fe20000400000 */
[----:B------:R-:W-:Y:S01]  /*0530*/  FMUL R8, R8, R5 ;  /* 0x0000000508087220 */ /* 0x000fe20000400000 */
[----:B------:R-:W-:Y:S01]  /*0540*/  FMUL R11, R11, R6 ;  /* 0x000000060b0b7220 */ /* 0x000fe20000400000 */
[----:B------:R-:W-:Y:S01]  /*0550*/  FMUL R28, R28, R7 ;  /* 0x000000071c1c7220 */ /* 0x000fe20000400000 */
[----:B0-----:R-:W-:-:S04]  /*0560*/  IMAD.WIDE R2, R0, 0x4, R2 ;  /* 0x0000000400027825 */ /* 0x001fc800078e0202 */
[----:B--2---:R-:W-:Y:S01]  /*0570*/  FFMA R4, R20, R13, R24 ;  /* 0x0000000d14047223 */ /* 0x004fe20000000018 */
[----:B------:R-:W-:Y:S01]  /*0580*/  FFMA R5, R21, R12, R25 ;  /* 0x0000000c15057223 */ /* 0x000fe20000000019 */
[----:B------:R-:W-:Y:S01]  /*0590*/  FFMA R6, R22, R19, R26 ;  /* 0x0000001316067223 */ /* 0x000fe2000000001a */
[----:B------:R-:W-:Y:S01]  /*05a0*/  FFMA R7, R23, R10, R27 ;  /* 0x0000000a17077223 */ /* 0x000fe2000000001b */
[----:B------:R-:W-:Y:S01]  /*05b0*/  FFMA R20, R20, R9, R24 ;  /* 0x0000000914147223 */ /* 0x000fe20000000018 */
[----:B------:R-:W-:Y:S01]  /*05c0*/  FFMA R21, R21, R8, R25 ;  /* 0x0000000815157223 */ /* 0x000fe20000000019 */
[----:B------:R-:W-:Y:S01]  /*05d0*/  FFMA R22, R22, R11, R26 ;  /* 0x0000000b16167223 */ /* 0x000fe2000000001a */
[----:B------:R-:W-:Y:S01]  /*05e0*/  FFMA R23, R23, R28, R27 ;  /* 0x0000001c17177223 */ /* 0x000fe2000000001b */
[----:B------:R-:W-:Y:S04]  /*05f0*/  STG.E.128 desc[UR4][R2.64], R4 ;  /* 0x0000000402007986 */ /* 0x000fe8000c101d04 */
[----:B------:R-:W-:Y:S01]  /*0600*/  STG.E.128 desc[UR4][R2.64+0x800], R20 ;  /* 0x0008001402007986 */ /* 0x000fe2000c101d04 */
[----:B------:R-:W-:Y:S05]  /*0610*/  EXIT ;  /* 0x000000000000794d */ /* 0x000fea0003800000 */
.L_x_0:
[----:B------:R-:W-:-:S00]  /*0620*/  BRA `(.L_x_0) ;  /* 0xfffffffc00fc7947 */ /* 0x000fc0000383ffff */
[----:B------:R-:W-:-:S00]  /*0630*/  NOP ;  /* 0x0000000000007918 */ /* 0x000fc00000000000 */
        /* <DEDUP_REMOVED lines=12> */
.L_x_1:


//--------------------- .nv.global.init           --------------------------
	.section	.nv.global.init,"aw",@progbits
.nv.global.init:
	.type		_$_str,@object
	.size		_$_str,(_$_str_$_2 - _$_str)
_$_str:
        /*0000*/ 	.byte	0x5f, 0x5f, 0x43, 0x55, 0x44, 0x41, 0x5f, 0x46, 0x54, 0x5a, 0x00
	.type		_$_str_$_2,@object
	.size		_$_str_$_2,(.L_1 - _$_str_$_2)
_$_str_$_2:
        /*000b*/ 	.byte	0x5f, 0x5f, 0x43, 0x55, 0x44, 0x41, 0x5f, 0x50, 0x52, 0x45, 0x43, 0x5f, 0x53, 0x51, 0x52, 0x54
        /*001b*/ 	.byte	0x00
.L_1:


//--------------------- .nv.constant0.triton_poi_fused__native_batch_norm_legit_no_training_16 --------------------------
	.section	.nv.constant0.triton_poi_fused__native_batch_norm_legit_no_training_16,"a",@progbits
	.sectionflags	@""
	.align	4
.nv.constant0.triton_poi_fused__native_batch_norm_legit_no_training_16:
	.zero		580
